	.headerflags	@"EF_CUDA_TEXMODE_UNIFIED EF_CUDA_64BIT_ADDRESS EF_CUDA_ACCELERATORS EF_CUDA_SM90 EF_CUDA_VIRTUAL_SM(EF_CUDA_SM90)"
	.elftype	@"ET_EXEC"


//--------------------- .nv.info                  --------------------------
	.section	.nv.info,"",@"SHT_CUDA_INFO"
	.align	4


	//----- nvinfo : EIATTR_REGCOUNT
	.align		4
        /*0000*/ 	.byte	0x04, 0x2f
        /*0002*/ 	.short	(.L_3 - .L_2)
	.align		4
.L_2:
        /*0004*/ 	.word	index@(triton_poi_fused__native_batch_norm_legit_no_training_relu_5)
        /*0008*/ 	.word	0x00000016


	//----- nvinfo : EIATTR_MIN_STACK_SIZE
	.align		4
.L_3:
        /*000c*/ 	.byte	0x04, 0x12
        /*000e*/ 	.short	(.L_5 - .L_4)
	.align		4
.L_4:
        /*0010*/ 	.word	index@(triton_poi_fused__native_batch_norm_legit_no_training_relu_5)
        /*0014*/ 	.word	0x00000000


	//----- nvinfo : EIATTR_FRAME_SIZE
	.align		4
.L_5:
        /*0018*/ 	.byte	0x04, 0x11
        /*001a*/ 	.short	(.L_7 - .L_6)
	.align		4
.L_6:
        /*001c*/ 	.word	index@(triton_poi_fused__native_batch_norm_legit_no_training_relu_5)
        /*0020*/ 	.word	0x00000000


	//----- nvinfo : EIATTR_MIN_STACK_SIZE
	.align		4
.L_7:
        /*0024*/ 	.byte	0x04, 0x12
        /*0026*/ 	.short	(.L_9 - .L_8)
	.align		4
.L_8:
        /*0028*/ 	.word	index@(triton_poi_fused__native_batch_norm_legit_no_training_relu_5)
        /*002c*/ 	.word	0x00000000
.L_9:


//--------------------- .nv.info.triton_poi_fused__native_batch_norm_legit_no_training_relu_5 --------------------------
	.section	.nv.info.triton_poi_fused__native_batch_norm_legit_no_training_relu_5,"",@"SHT_CUDA_INFO"
	.sectionflags	@""
	.align	4


	//----- nvinfo : EIATTR_CUDA_API_VERSION
	.align		4
        /*0000*/ 	.byte	0x04, 0x37
        /*0002*/ 	.short	(.L_11 - .L_10)
.L_10:
        /*0004*/ 	.word	0x0000007c


	//----- nvinfo : EIATTR_KPARAM_INFO
	.align		4
.L_11:
        /*0008*/ 	.byte	0x04, 0x17
        /*000a*/ 	.short	(.L_13 - .L_12)
.L_12:
        /*000c*/ 	.word	0x00000000
        /*0010*/ 	.short	0x0006
        /*0012*/ 	.short	0x0030
        /*0014*/ 	.byte	0x00, 0xf0, 0x11, 0x00


	//----- nvinfo : EIATTR_KPARAM_INFO
	.align		4
.L_13:
        /*0018*/ 	.byte	0x04, 0x17
        /*001a*/ 	.short	(.L_15 - .L_14)
.L_14:
        /*001c*/ 	.word	0x00000000
        /*0020*/ 	.short	0x0005
        /*0022*/ 	.short	0x0028
        /*0024*/ 	.byte	0x00, 0xf4, 0x21, 0x00


	//----- nvinfo : EIATTR_KPARAM_INFO
	.align		4
.L_15:
        /*0028*/ 	.byte	0x04, 0x17
        /*002a*/ 	.short	(.L_17 - .L_16)
.L_16:
        /*002c*/ 	.word	0x00000000
        /*0030*/ 	.short	0x0004
        /*0032*/ 	.short	0x0020
        /*0034*/ 	.byte	0x00, 0xf4, 0x21, 0x00


	//----- nvinfo : EIATTR_KPARAM_INFO
	.align		4
.L_17:
        /*0038*/ 	.byte	0x04, 0x17
        /*003a*/ 	.short	(.L_19 - .L_18)
.L_18:
        /*003c*/ 	.word	0x00000000
        /*0040*/ 	.short	0x0003
        /*0042*/ 	.short	0x0018
        /*0044*/ 	.byte	0x00, 0xf4, 0x21, 0x00


	//----- nvinfo : EIATTR_KPARAM_INFO
	.align		4
.L_19:
        /*0048*/ 	.byte	0x04, 0x17
        /*004a*/ 	.short	(.L_21 - .L_20)
.L_20:
        /*004c*/ 	.word	0x00000000
        /*0050*/ 	.short	0x0002
        /*0052*/ 	.short	0x0010
        /*0054*/ 	.byte	0x00, 0xf4, 0x21, 0x00


	//----- nvinfo : EIATTR_KPARAM_INFO
	.align		4
.L_21:
        /*0058*/ 	.byte	0x04, 0x17
        /*005a*/ 	.short	(.L_23 - .L_22)
.L_22:
        /*005c*/ 	.word	0x00000000
        /*0060*/ 	.short	0x0001
        /*0062*/ 	.short	0x0008
        /*0064*/ 	.byte	0x00, 0xf4, 0x21, 0x00


	//----- nvinfo : EIATTR_KPARAM_INFO
	.align		4
.L_23:
        /*0068*/ 	.byte	0x04, 0x17
        /*006a*/ 	.short	(.L_25 - .L_24)
.L_24:
        /*006c*/ 	.word	0x00000000
        /*0070*/ 	.short	0x0000
        /*0072*/ 	.short	0x0000
        /*0074*/ 	.byte	0x00, 0xf4, 0x21, 0x00


	//----- nvinfo : EIATTR_SPARSE_MMA_MASK
	.align		4
.L_25:
        /*0078*/ 	.byte	0x03, 0x50
        /*007a*/ 	.short	0x0000


	//----- nvinfo : EIATTR_MAXREG_COUNT
	.align		4
        /*007c*/ 	.byte	0x03, 0x1b
        /*007e*/ 	.short	0x00ff


	//----- nvinfo : EIATTR_EXIT_INSTR_OFFSETS
	.align		4
        /*0080*/ 	.byte	0x04, 0x1c
        /*0082*/ 	.short	(.L_27 - .L_26)


	//   ....[0]....
.L_26:
        /*0084*/ 	.word	0x00000420


	//   ....[1]....
        /*0088*/ 	.word	0x00000440


	//----- nvinfo : EIATTR_REQNTID
	.align		4
.L_27:
        /*008c*/ 	.byte	0x04, 0x10
        /*008e*/ 	.short	(.L_29 - .L_28)
.L_28:
        /*0090*/ 	.word	0x00000100
        /*0094*/ 	.word	0x00000001
        /*0098*/ 	.word	0x00000001


	//----- nvinfo : EIATTR_CBANK_PARAM_SIZE
	.align		4
.L_29:
        /*009c*/ 	.byte	0x03, 0x19
        /*009e*/ 	.short	0x0034


	//----- nvinfo : EIATTR_PARAM_CBANK
	.align		4
        /*00a0*/ 	.byte	0x04, 0x0a
        /*00a2*/ 	.short	(.L_31 - .L_30)
	.align		4
.L_30:
        /*00a4*/ 	.word	index@(.nv.constant0.triton_poi_fused__native_batch_norm_legit_no_training_relu_5)
        /*00a8*/ 	.short	0x0210
        /*00aa*/ 	.short	0x0034


	//----- nvinfo : EIATTR_SW_WAR
	.align		4
.L_31:
        /*00ac*/ 	.byte	0x04, 0x36
        /*00ae*/ 	.short	(.L_33 - .L_32)
.L_32:
        /*00b0*/ 	.word	0x00000008
.L_33:


//--------------------- .nv.callgraph             --------------------------
	.section	.nv.callgraph,"",@"SHT_CUDA_CALLGRAPH"
	.align	4
	.sectionentsize	8
	.align		4
        /*0000*/ 	.word	0x00000000
	.align		4
        /*0004*/ 	.word	0xffffffff
	.align		4
        /*0008*/ 	.word	0x00000000
	.align		4
        /*000c*/ 	.word	0xfffffffe
	.align		4
        /*0010*/ 	.word	0x00000000
	.align		4
        /*0014*/ 	.word	0xfffffffd
	.align		4
        /*0018*/ 	.word	0x00000000
	.align		4
        /*001c*/ 	.word	0xfffffffc


//--------------------- .nv.constant4             --------------------------
	.section	.nv.constant4,"a",@progbits
	.align	8
	.align		8
.nv.constant4:
        /*0000*/ 	.dword	_$_str
	.align		8
        /*0008*/ 	.dword	_$_str_$_2


//--------------------- .text.triton_poi_fused__native_batch_norm_legit_no_training_relu_5 --------------------------
	.section	.text.triton_poi_fused__native_batch_norm_legit_no_training_relu_5,"ax",@progbits
	.align	128
        .global         triton_poi_fused__native_batch_norm_legit_no_training_relu_5
        .type           triton_poi_fused__native_batch_norm_legit_no_training_relu_5,@function
        .size           triton_poi_fused__native_batch_norm_legit_no_training_relu_5,(.L_x_1 - triton_poi_fused__native_batch_norm_legit_no_training_relu_5)
        .other          triton_poi_fused__native_batch_norm_legit_no_training_relu_5,@"STO_CUDA_ENTRY STV_DEFAULT"
triton_poi_fused__native_batch_norm_legit_no_training_relu_5:
.text.triton_poi_fused__native_batch_norm_legit_no_training_relu_5:
[----:B------:R-:W0:Y:S01]  /*0000*/  LDC R1, c[0x0][0x28] ;  /* 0x00000a00ff017b82 */ /* 0x000e220000000800 */
[----:B------:R-:W1:Y:S07]  /*0010*/  S2R R0, SR_TID.X ;  /* 0x0000000000007919 */ /* 0x000e6e0000002100 */
[----:B------:R-:W2:Y:S01]  /*0020*/  LDC.64 R8, c[0x0][0x220] ;  /* 0x00008800ff087b82 */ /* 0x000ea20000000a00 */
[----:B------:R-:W-:Y:S01]  /*0030*/  ULDC.64 UR4, c[0x0][0x208] ;  /* 0x0000820000047ab9 */ /* 0x000fe20000000a00 */
[----:B------:R-:W3:Y:S06]  /*0040*/  S2R R5, SR_CTAID.X ;  /* 0x0000000000057919 */ /* 0x000eec0000002500 */
[----:B------:R-:W4:Y:S08]  /*0050*/  LDC.64 R12, c[0x0][0x210] ;  /* 0x00008400ff0c7b82 */ /* 0x000f300000000a00 */
[----:B------:R-:W5:Y:S08]  /*0060*/  LDC.64 R14, c[0x0][0x218] ;  /* 0x00008600ff0e7b82 */ /* 0x000f700000000a00 */
[----:B------:R-:W5:Y:S01]  /*0070*/  LDC.64 R16, c[0x0][0x228] ;  /* 0x00008a00ff107b82 */ /* 0x000f620000000a00 */
[----:B-1----:R-:W-:-:S07]  /*0080*/  SHF.L.U32 R0, R0, 0x1, RZ ;  /* 0x0000000100007819 */ /* 0x002fce00000006ff */
[----:B------:R-:W1:Y:S01]  /*0090*/  LDC.64 R18, c[0x0][0x230] ;  /* 0x00008c00ff127b82 */ /* 0x000e620000000a00 */
[----:B---3--:R-:W-:Y:S02]  /*00a0*/  SHF.R.S32.HI R3, RZ, 0x16, R5 ;  /* 0x00000016ff037819 */ /* 0x008fe40000011405 */
[----:B------:R-:W-:Y:S02]  /*00b0*/  LOP3.LUT R0, R0, 0x1fe, RZ, 0xc0, !PT ;  /* 0x000001fe00007812 */ /* 0x000fe400078ec0ff */
[----:B------:R-:W-:Y:S02]  /*00c0*/  SGXT R3, R3, 0x1 ;  /* 0x000000010303781a */ /* 0x000fe40000000200 */
[----:B------:R-:W-:-:S04]  /*00d0*/  LEA R0, R5, R0, 0x9 ;  /* 0x0000000005007211 */ /* 0x000fc800078e48ff */
[----:B------:R-:W-:Y:S02]  /*00e0*/  LEA.HI R3, R3, R0, RZ, 0x7 ;  /* 0x0000000003037211 */ /* 0x000fe400078f38ff */
[----:B------:R-:W-:Y:S02]  /*00f0*/  ISETP.GE.AND P0, PT, R0, 0x69200, PT ;  /* 0x000692000000780c */ /* 0x000fe40003f06270 */
[----:B------:R-:W-:-:S04]  /*0100*/  LOP3.LUT R3, R3, 0xffffff80, RZ, 0xc0, !PT ;  /* 0xffffff8003037812 */ /* 0x000fc800078ec0ff */
[----:B------:R-:W-:Y:S02]  /*0110*/  IADD3 R11, R0, -R3, RZ ;  /* 0x80000003000b7210 */ /* 0x000fe40007ffe0ff */
[----:B------:R-:W-:-:S03]  /*0120*/  CS2R R2, SRZ ;  /* 0x0000000000027805 */ /* 0x000fc6000001ff00 */
[----:B--2---:R-:W-:-:S05]  /*0130*/  IMAD.WIDE R8, R11, 0x4, R8 ;  /* 0x000000040b087825 */ /* 0x004fca00078e0208 */
[----:B------:R2:W3:Y:S01]  /*0140*/  @!P0 LDG.E.EL.64 R2, desc[UR4][R8.64] ;  /* 0x0000000408028981 */ /* 0x0004e2000c2e1b00 */
[----:B------:R-:W-:Y:S02]  /*0150*/  CS2R R4, SRZ ;  /* 0x0000000000047805 */ /* 0x000fe4000001ff00 */
[----:B------:R-:W-:Y:S01]  /*0160*/  CS2R R6, SRZ ;  /* 0x0000000000067805 */ /* 0x000fe2000001ff00 */
[----:B----4-:R-:W-:-:S04]  /*0170*/  IMAD.WIDE R12, R0, 0x4, R12 ;  /* 0x00000004000c7825 */ /* 0x010fc800078e020c */
[C---:B-----5:R-:W-:Y:S01]  /*0180*/  IMAD.WIDE R14, R11.reuse, 0x4, R14 ;  /* 0x000000040b0e7825 */ /* 0x060fe200078e020e */
[----:B------:R-:W4:Y:S01]  /*0190*/  @!P0 LDG.E.64 R4, desc[UR4][R12.64] ;  /* 0x000000040c048981 */ /* 0x000f22000c1e1b00 */
[----:B--2---:R-:W-:Y:S02]  /*01a0*/  CS2R R8, SRZ ;  /* 0x0000000000087805 */ /* 0x004fe4000001ff00 */
[C---:B0-----:R-:W-:Y:S01]  /*01b0*/  IMAD.WIDE R16, R11.reuse, 0x4, R16 ;  /* 0x000000040b107825 */ /* 0x041fe200078e0210 */
[----:B------:R0:W4:Y:S03]  /*01c0*/  @!P0 LDG.E.EL.64 R6, desc[UR4][R14.64] ;  /* 0x000000040e068981 */ /* 0x000126000c2e1b00 */
[----:B-1----:R-:W-:Y:S01]  /*01d0*/  IMAD.WIDE R18, R11, 0x4, R18 ;  /* 0x000000040b127825 */ /* 0x002fe200078e0212 */
[----:B------:R-:W-:-:S04]  /*01e0*/  CS2R R10, SRZ ;  /* 0x00000000000a7805 */ /* 0x000fc8000001ff00 */
[----:B------:R-:W2:Y:S04]  /*01f0*/  @!P0 LDG.E.EL.64 R8, desc[UR4][R18.64] ;  /* 0x0000000412088981 */ /* 0x000ea8000c2e1b00 */
[----:B------:R-:W2:Y:S01]  /*0200*/  @!P0 LDG.E.EL.64 R10, desc[UR4][R16.64] ;  /* 0x00000004100a8981 */ /* 0x000ea2000c2e1b00 */
[----:B0-----:R-:W-:Y:S01]  /*0210*/  HFMA2.MMA R14, -RZ, RZ, 1.625, 0 ;  /* 0x3e800000ff0e7435 */ /* 0x001fe200000001ff */
[----:B---3--:R-:W-:Y:S01]  /*0220*/  FADD R2, R2, 9.9999997473787516356e-06 ;  /* 0x3727c5ac02027421 */ /* 0x008fe20000000000 */
[----:B------:R-:W-:-:S03]  /*0230*/  FADD R3, R3, 9.9999997473787516356e-06 ;  /* 0x3727c5ac03037421 */ /* 0x000fc60000000000 */
[----:B------:R-:W0:Y:S08]  /*0240*/  MUFU.SQRT R12, R2 ;  /* 0x00000002000c7308 */ /* 0x000e300000002000 */
[----:B------:R1:W3:Y:S01]  /*0250*/  MUFU.SQRT R13, R3 ;  /* 0x00000003000d7308 */ /* 0x0002e20000002000 */
[C---:B0-----:R-:W-:Y:S02]  /*0260*/  FSETP.GT.AND P1, PT, R12.reuse, 8.50705917302346158658e+37, PT ;  /* 0x7e8000000c00780b */ /* 0x041fe40003f24000 */
[----:B------:R-:W-:Y:S01]  /*0270*/  FSETP.GEU.AND P3, PT, R12, 1.175494350822287508e-38, PT ;  /* 0x008000000c00780b */ /* 0x000fe20003f6e000 */
[----:B-1----:R-:W0:Y:S01]  /*0280*/  LDC.64 R2, c[0x0][0x238] ;  /* 0x00008e00ff027b82 */ /* 0x002e220000000a00 */
[----:B---3--:R-:W-:-:S02]  /*0290*/  FSETP.GT.AND P2, PT, R13, 8.50705917302346158658e+37, PT ;  /* 0x7e8000000d00780b */ /* 0x008fc40003f44000 */
[----:B------:R-:W-:-:S07]  /*02a0*/  FSETP.GEU.AND P4, PT, R13, 1.175494350822287508e-38, PT ;  /* 0x008000000d00780b */ /* 0x000fce0003f8e000 */
[----:B------:R-:W-:-:S04]  /*02b0*/  @P1 FMUL R12, R12, 0.25 ;  /* 0x3e8000000c0c1820 */ /* 0x000fc80000400000 */
[----:B------:R-:W-:Y:S01]  /*02c0*/  @!P3 FMUL R12, R12, 16777216 ;  /* 0x4b8000000c0cb820 */ /* 0x000fe20000400000 */
[----:B------:R-:W-:-:S04]  /*02d0*/  @P2 FMUL R13, R13, 0.25 ;  /* 0x3e8000000d0d2820 */ /* 0x000fc80000400000 */
[----:B------:R-:W-:Y:S01]  /*02e0*/  @!P4 FMUL R13, R13, 16777216 ;  /* 0x4b8000000d0dc820 */ /* 0x000fe20000400000 */
[----:B------:R-:W1:Y:S01]  /*02f0*/  MUFU.RCP R12, R12 ;  /* 0x0000000c000c7308 */ /* 0x000e620000001000 */
[----:B------:R-:W-:-:S07]  /*0300*/  FSEL R15, R14, 1, P1 ;  /* 0x3f8000000e0f7808 */ /* 0x000fce0000800000 */
[----:B------:R-:W3:Y:S01]  /*0310*/  MUFU.RCP R13, R13 ;  /* 0x0000000d000d7308 */ /* 0x000ee20000001000 */
[----:B------:R-:W-:Y:S01]  /*0320*/  FSEL R14, R14, 1, P2 ;  /* 0x3f8000000e0e7808 */ /* 0x000fe20001000000 */
[----:B------:R-:W-:-:S04]  /*0330*/  @!P3 FMUL R15, R15, 16777216 ;  /* 0x4b8000000f0fb820 */ /* 0x000fc80000400000 */
[----:B------:R-:W-:Y:S01]  /*0340*/  @!P4 FMUL R14, R14, 16777216 ;  /* 0x4b8000000e0ec820 */ /* 0x000fe20000400000 */
[----:B----4-:R-:W-:Y:S01]  /*0350*/  FADD R5, -R7, R5 ;  /* 0x0000000507057221 */ /* 0x010fe20000000100 */
[----:B------:R-:W-:Y:S01]  /*0360*/  FADD R4, -R6, R4 ;  /* 0x0000000406047221 */ /* 0x000fe20000000100 */
[----:B-1----:R-:W-:Y:S01]  /*0370*/  FMUL R15, R12, R15 ;  /* 0x0000000f0c0f7220 */ /* 0x002fe20000400000 */
[----:B---3--:R-:W-:-:S03]  /*0380*/  FMUL R14, R13, R14 ;  /* 0x0000000e0d0e7220 */ /* 0x008fc60000400000 */
[----:B------:R-:W-:Y:S01]  /*0390*/  FMUL R15, R4, R15 ;  /* 0x0000000f040f7220 */ /* 0x000fe20000400000 */
[----:B------:R-:W-:-:S03]  /*03a0*/  FMUL R14, R5, R14 ;  /* 0x0000000e050e7220 */ /* 0x000fc60000400000 */
[----:B--2---:R-:W-:Y:S01]  /*03b0*/  FFMA R8, R15, R10, R8 ;  /* 0x0000000a0f087223 */ /* 0x004fe20000000008 */
[----:B------:R-:W-:-:S04]  /*03c0*/  FFMA R9, R14, R11, R9 ;  /* 0x0000000b0e097223 */ /* 0x000fc80000000009 */
[----:B------:R-:W-:Y:S02]  /*03d0*/  FSETP.GEU.AND P1, PT, R8, RZ, PT ;  /* 0x000000ff0800720b */ /* 0x000fe40003f2e000 */
[C---:B------:R-:W-:Y:S01]  /*03e0*/  FSETP.GEU.AND P2, PT, R9.reuse, RZ, PT ;  /* 0x000000ff0900720b */ /* 0x040fe20003f4e000 */
[----:B0-----:R-:W-:Y:S01]  /*03f0*/  IMAD.WIDE R2, R0, 0x4, R2 ;  /* 0x0000000400027825 */ /* 0x001fe200078e0202 */
[----:B------:R-:W-:Y:S02]  /*0400*/  FSEL R8, R8, RZ, P1 ;  /* 0x000000ff08087208 */ /* 0x000fe40000800000 */
[----:B------:R-:W-:Y:S01]  /*0410*/  FSEL R9, R9, RZ, P2 ;  /* 0x000000ff09097208 */ /* 0x000fe20001000000 */
[----:B------:R-:W-:Y:S08]  /*0420*/  @P0 EXIT ;  /* 0x000000000000094d */ /* 0x000ff00003800000 */
[----:B------:R-:W-:Y:S01]  /*0430*/  STG.E.64 desc[UR4][R2.64], R8 ;  /* 0x0000000802007986 */ /* 0x000fe2000c101b04 */
[----:B------:R-:W-:Y:S05]  /*0440*/  EXIT ;  /* 0x000000000000794d */ /* 0x000fea0003800000 */
.L_x_0:
[----:B------:R-:W-:-:S00]  /*0450*/  BRA `(.L_x_0) ;  /* 0xfffffffc00fc7947 */ /* 0x000fc0000383ffff */
[----:B------:R-:W-:-:S00]  /*0460*/  NOP ;  /* 0x0000000000007918 */ /* 0x000fc00000000000 */
        /* <DEDUP_REMOVED lines=9> */
.L_x_1:


//--------------------- .nv.global.init           --------------------------
	.section	.nv.global.init,"aw",@progbits
.nv.global.init:
	.type		_$_str,@object
	.size		_$_str,(_$_str_$_2 - _$_str)
_$_str:
        /*0000*/ 	.byte	0x5f, 0x5f, 0x43, 0x55, 0x44, 0x41, 0x5f, 0x46, 0x54, 0x5a, 0x00
	.type		_$_str_$_2,@object
	.size		_$_str_$_2,(.L_1 - _$_str_$_2)
_$_str_$_2:
        /*000b*/ 	.byte	0x5f, 0x5f, 0x43, 0x55, 0x44, 0x41, 0x5f, 0x50, 0x52, 0x45, 0x43, 0x5f, 0x53, 0x51, 0x52, 0x54
        /*001b*/ 	.byte	0x00
.L_1:


//--------------------- .nv.constant0.triton_poi_fused__native_batch_norm_legit_no_training_relu_5 --------------------------
	.section	.nv.constant0.triton_poi_fused__native_batch_norm_legit_no_training_relu_5,"a",@progbits
	.sectionflags	@""
	.align	4
.nv.constant0.triton_poi_fused__native_batch_norm_legit_no_training_relu_5:
	.zero		580
